//
// Generated by NVIDIA NVVM Compiler
//
// Compiler Build ID: CL-36424714
// Cuda compilation tools, release 13.0, V13.0.88
// Based on NVVM 20.0.0
//

.version 9.0
.target sm_100
.address_size 64

	// .globl	_Z13StencilKernelPfS_S_j
// _ZZ13StencilKernelPfS_S_jE12input_shared has been demoted

.visible .entry _Z13StencilKernelPfS_S_j(
	.param .u64 .ptr .align 1 _Z13StencilKernelPfS_S_j_param_0,
	.param .u64 .ptr .align 1 _Z13StencilKernelPfS_S_j_param_1,
	.param .u64 .ptr .align 1 _Z13StencilKernelPfS_S_j_param_2,
	.param .u32 _Z13StencilKernelPfS_S_j_param_3
)
{
	.reg .pred 	%p<22>;
	.reg .b32 	%r<36>;
	.reg .b32 	%f<23>;
	.reg .b64 	%rd<11>;
	// demoted variable
	.shared .align 4 .b8 _ZZ13StencilKernelPfS_S_jE12input_shared[256];
	ld.param.u64 	%rd1, [_Z13StencilKernelPfS_S_j_param_0];
	ld.param.u64 	%rd2, [_Z13StencilKernelPfS_S_j_param_1];
	ld.param.u64 	%rd3, [_Z13StencilKernelPfS_S_j_param_2];
	ld.param.u32 	%r12, [_Z13StencilKernelPfS_S_j_param_3];
	mov.u32 	%r13, %ctaid.z;
	shl.b32 	%r14, %r13, 1;
	mov.u32 	%r1, %tid.z;
	add.s32 	%r15, %r14, %r1;
	setp.ne.s32 	%p1, %r15, 0;
	add.s32 	%r3, %r15, -1;
	mov.u32 	%r16, %ctaid.y;
	shl.b32 	%r17, %r16, 1;
	mov.u32 	%r4, %tid.y;
	add.s32 	%r18, %r17, %r4;
	setp.ne.s32 	%p2, %r18, 0;
	add.s32 	%r6, %r18, -1;
	mov.u32 	%r19, %ctaid.x;
	shl.b32 	%r20, %r19, 1;
	mov.u32 	%r21, %tid.x;
	add.s32 	%r7, %r21, -1;
	add.s32 	%r8, %r7, %r20;
	mad.lo.s32 	%r22, %r12, %r3, %r6;
	mad.lo.s32 	%r9, %r22, %r12, %r8;
	setp.lt.u32 	%p3, %r3, %r12;
	and.pred  	%p4, %p1, %p2;
	and.pred  	%p5, %p4, %p3;
	setp.lt.u32 	%p6, %r6, %r12;
	and.pred  	%p7, %p5, %p6;
	setp.gt.s32 	%p8, %r8, -1;
	setp.lt.u32 	%p9, %r8, %r12;
	and.pred  	%p10, %p8, %p9;
	and.pred  	%p12, %p7, %p10;
	shl.b32 	%r23, %r1, 6;
	mov.u32 	%r24, _ZZ13StencilKernelPfS_S_jE12input_shared;
	add.s32 	%r25, %r24, %r23;
	shl.b32 	%r26, %r4, 4;
	add.s32 	%r27, %r25, %r26;
	shl.b32 	%r28, %r21, 2;
	add.s32 	%r10, %r27, %r28;
	not.pred 	%p13, %p12;
	@%p13 bra 	$L__BB0_2;
	cvta.to.global.u64 	%rd4, %rd1;
	mul.wide.s32 	%rd5, %r9, 4;
	add.s64 	%rd6, %rd4, %rd5;
	ld.global.f32 	%f1, [%rd6];
	st.shared.f32 	[%r10], %f1;
$L__BB0_2:
	bar.sync 	0;
	add.s32 	%r29, %r12, -1;
	min.u32 	%r30, %r15, %r18;
	setp.lt.u32 	%p14, %r30, 2;
	max.u32 	%r31, %r3, %r6;
	setp.ge.u32 	%p15, %r31, %r29;
	or.pred  	%p16, %p15, %p14;
	setp.lt.s32 	%p17, %r8, 1;
	or.pred  	%p18, %p16, %p17;
	setp.ge.u32 	%p19, %r8, %r29;
	or.pred  	%p20, %p19, %p18;
	@%p20 bra 	$L__BB0_5;
	add.s32 	%r32, %r1, -1;
	add.s32 	%r33, %r4, -1;
	or.b32  	%r34, %r32, %r33;
	or.b32  	%r35, %r34, %r7;
	setp.gt.u32 	%p21, %r35, 1;
	@%p21 bra 	$L__BB0_5;
	cvta.to.global.u64 	%rd7, %rd3;
	ld.global.f32 	%f2, [%rd7];
	ld.shared.f32 	%f3, [%r10];
	ld.global.f32 	%f4, [%rd7+4];
	ld.shared.f32 	%f5, [%r10+-4];
	mul.f32 	%f6, %f4, %f5;
	fma.rn.f32 	%f7, %f2, %f3, %f6;
	ld.global.f32 	%f8, [%rd7+8];
	ld.shared.f32 	%f9, [%r10+4];
	fma.rn.f32 	%f10, %f8, %f9, %f7;
	ld.global.f32 	%f11, [%rd7+12];
	ld.shared.f32 	%f12, [%r10+-16];
	fma.rn.f32 	%f13, %f11, %f12, %f10;
	ld.global.f32 	%f14, [%rd7+16];
	ld.shared.f32 	%f15, [%r10+16];
	fma.rn.f32 	%f16, %f14, %f15, %f13;
	ld.global.f32 	%f17, [%rd7+20];
	ld.shared.f32 	%f18, [%r10+-64];
	fma.rn.f32 	%f19, %f17, %f18, %f16;
	ld.global.f32 	%f20, [%rd7+24];
	ld.shared.f32 	%f21, [%r10+64];
	fma.rn.f32 	%f22, %f20, %f21, %f19;
	cvta.to.global.u64 	%rd8, %rd2;
	mul.wide.s32 	%rd9, %r9, 4;
	add.s64 	%rd10, %rd8, %rd9;
	st.global.f32 	[%rd10], %f22;
$L__BB0_5:
	ret;

}


// ===== COMPILED SASS (sm_100) =====

	.target	sm_100

	.elftype	@"ET_EXEC"


//--------------------- .note.nv.tkinfo           --------------------------
	.section	.note.nv.tkinfo,"",@"SHT_NOTE"
	.sectionflags	@"SHF_NOTE_NV_TKINFO"
	.tkinfo
        /*0018*/ 	.word	0x00000002
        /*0030*/ 	.string	""
        /*0030*/ 	.string	"ptxas"
        /*0030*/ 	.string	"Cuda compilation tools, release 13.0, V13.0.88"
        /*0030*/ 	.string	"Build cuda_13.0.r13.0/compiler.36424714_0"
        /*0030*/ 	.string	"-arch sm_100 -m 64 "



//--------------------- .note.nv.cuinfo           --------------------------
	.section	.note.nv.cuinfo,"",@"SHT_NOTE"
	.sectionflags	@"SHF_NOTE_NV_CUINFO"
        /*0018*/ 	.short	0x0002
        /*001a*/ 	.short	0x0064
        /*001c*/ 	.short	0x0082
	.zero		2


//--------------------- .nv.info                  --------------------------
	.section	.nv.info,"",@"SHT_CUDA_INFO"
	.align	4


	//----- nvinfo : EIATTR_REGCOUNT
	.align		4
        /*0000*/ 	.byte	0x04, 0x2f
        /*0002*/ 	.short	(.L_1 - .L_0)
	.align		4
.L_0:
        /*0004*/ 	.word	index@(_Z13StencilKernelPfS_S_j)
        /*0008*/ 	.word	0x00000017


	//----- nvinfo : EIATTR_FRAME_SIZE
	.align		4
.L_1:
        /*000c*/ 	.byte	0x04, 0x11
        /*000e*/ 	.short	(.L_3 - .L_2)
	.align		4
.L_2:
        /*0010*/ 	.word	index@(_Z13StencilKernelPfS_S_j)
        /*0014*/ 	.word	0x00000000


	//----- nvinfo : EIATTR_MIN_STACK_SIZE
	.align		4
.L_3:
        /*0018*/ 	.byte	0x04, 0x12
        /*001a*/ 	.short	(.L_5 - .L_4)
	.align		4
.L_4:
        /*001c*/ 	.word	index@(_Z13StencilKernelPfS_S_j)
        /*0020*/ 	.word	0x00000000
.L_5:


//--------------------- .nv.compat                --------------------------
	.section	.nv.compat,"",@"SHT_CUDA_COMPAT_INFO"
	.align	4
        /*0000*/ 	.byte	0x02, 0x09, 0x00, 0x00, 0x02, 0x02, 0x01, 0x00, 0x02, 0x05, 0x05, 0x00, 0x03, 0x07, 0x01, 0x01
        /*0010*/ 	.byte	0x02, 0x03, 0x00, 0x00, 0x02, 0x06, 0x01, 0x00, 0x04, 0x0b, 0x08, 0x00, 0x09, 0x00, 0x00, 0x00
        /*0020*/ 	.byte	0x00, 0x00, 0x00, 0x00


//--------------------- .nv.info._Z13StencilKernelPfS_S_j --------------------------
	.section	.nv.info._Z13StencilKernelPfS_S_j,"",@"SHT_CUDA_INFO"
	.sectionflags	@""
	.align	4


	//----- nvinfo : EIATTR_CUDA_API_VERSION
	.align		4
        /*0000*/ 	.byte	0x04, 0x37
        /*0002*/ 	.short	(.L_7 - .L_6)
.L_6:
        /*0004*/ 	.word	0x00000082


	//----- nvinfo : EIATTR_KPARAM_INFO
	.align		4
.L_7:
        /*0008*/ 	.byte	0x04, 0x17
        /*000a*/ 	.short	(.L_9 - .L_8)
.L_8:
        /*000c*/ 	.word	0x00000000
        /*0010*/ 	.short	0x0003
        /*0012*/ 	.short	0x0018
        /*0014*/ 	.byte	0x00, 0xf0, 0x11, 0x00


	//----- nvinfo : EIATTR_KPARAM_INFO
	.align		4
.L_9:
        /*0018*/ 	.byte	0x04, 0x17
        /*001a*/ 	.short	(.L_11 - .L_10)
.L_10:
        /*001c*/ 	.word	0x00000000
        /*0020*/ 	.short	0x0002
        /*0022*/ 	.short	0x0010
        /*0024*/ 	.byte	0x00, 0xf5, 0x21, 0x00


	//----- nvinfo : EIATTR_KPARAM_INFO
	.align		4
.L_11:
        /*0028*/ 	.byte	0x04, 0x17
        /*002a*/ 	.short	(.L_13 - .L_12)
.L_12:
        /*002c*/ 	.word	0x00000000
        /*0030*/ 	.short	0x0001
        /*0032*/ 	.short	0x0008
        /*0034*/ 	.byte	0x00, 0xf5, 0x21, 0x00


	//----- nvinfo : EIATTR_KPARAM_INFO
	.align		4
.L_13:
        /*0038*/ 	.byte	0x04, 0x17
        /*003a*/ 	.short	(.L_15 - .L_14)
.L_14:
        /*003c*/ 	.word	0x00000000
        /*0040*/ 	.short	0x0000
        /*0042*/ 	.short	0x0000
        /*0044*/ 	.byte	0x00, 0xf5, 0x21, 0x00


	//----- nvinfo : EIATTR_SPARSE_MMA_MASK
	.align		4
.L_15:
        /*0048*/ 	.byte	0x03, 0x50
        /*004a*/ 	.short	0x0000


	//----- nvinfo : EIATTR_MAXREG_COUNT
	.align		4
        /*004c*/ 	.byte	0x03, 0x1b
        /*004e*/ 	.short	0x00ff


	//----- nvinfo : EIATTR_NUM_BARRIERS
	.align		4
        /*0050*/ 	.byte	0x02, 0x4c
        /*0052*/ 	.byte	0x01
	.zero		1


	//----- nvinfo : EIATTR_MERCURY_ISA_VERSION
	.align		4
        /*0054*/ 	.byte	0x03, 0x5f
        /*0056*/ 	.short	0x0101


	//----- nvinfo : EIATTR_VRC_CTA_INIT_COUNT
	.align		4
        /*0058*/ 	.byte	0x02, 0x4a
	.zero		1
	.zero		1


	//----- nvinfo : EIATTR_EXIT_INSTR_OFFSETS
	.align		4
        /*005c*/ 	.byte	0x04, 0x1c
        /*005e*/ 	.short	(.L_17 - .L_16)


	//   ....[0]....
.L_16:
        /*0060*/ 	.word	0x000002a0


	//   ....[1]....
        /*0064*/ 	.word	0x000002f0


	//   ....[2]....
        /*0068*/ 	.word	0x00000490


	//----- nvinfo : EIATTR_CBANK_PARAM_SIZE
	.align		4
.L_17:
        /*006c*/ 	.byte	0x03, 0x19
        /*006e*/ 	.short	0x001c


	//----- nvinfo : EIATTR_PARAM_CBANK
	.align		4
        /*0070*/ 	.byte	0x04, 0x0a
        /*0072*/ 	.short	(.L_19 - .L_18)
	.align		4
.L_18:
        /*0074*/ 	.word	index@(.nv.constant0._Z13StencilKernelPfS_S_j)
        /*0078*/ 	.short	0x0380
        /*007a*/ 	.short	0x001c


	//----- nvinfo : EIATTR_SW_WAR
	.align		4
.L_19:
        /*007c*/ 	.byte	0x04, 0x36
        /*007e*/ 	.short	(.L_21 - .L_20)
.L_20:
        /*0080*/ 	.word	0x00000008
.L_21:


//--------------------- .nv.callgraph             --------------------------
	.section	.nv.callgraph,"",@"SHT_CUDA_CALLGRAPH"
	.align	4
	.sectionentsize	8
	.align		4
        /*0000*/ 	.word	0x00000000
	.align		4
        /*0004*/ 	.word	0xffffffff
	.align		4
        /*0008*/ 	.word	0x00000000
	.align		4
        /*000c*/ 	.word	0xfffffffe
	.align		4
        /*0010*/ 	.word	0x00000000
	.align		4
        /*0014*/ 	.word	0xfffffffd
	.align		4
        /*0018*/ 	.word	0x00000000
	.align		4
        /*001c*/ 	.word	0xfffffffc


//--------------------- .text._Z13StencilKernelPfS_S_j --------------------------
	.section	.text._Z13StencilKernelPfS_S_j,"ax",@progbits
	.align	128
        .global         _Z13StencilKernelPfS_S_j
        .type           _Z13StencilKernelPfS_S_j,@function
        .size           _Z13StencilKernelPfS_S_j,(.L_x_1 - _Z13StencilKernelPfS_S_j)
        .other          _Z13StencilKernelPfS_S_j,@"STO_CUDA_ENTRY STV_DEFAULT"
_Z13StencilKernelPfS_S_j:
.text._Z13StencilKernelPfS_S_j:
[----:B------:R-:W-:Y:S01]  /*0000*/  LDC R1, c[0x0][0x37c] ;  /* 0x0000df00ff017b82 */ /* 0x000fe20000000800 */
[----:B------:R-:W0:Y:S01]  /*0010*/  S2R R7, SR_CTAID.Y ;  /* 0x0000000000077919 */ /* 0x000e220000002600 */
[----:B------:R-:W1:Y:S01]  /*0020*/  LDCU UR5, c[0x0][0x398] ;  /* 0x00007300ff0577ac */ /* 0x000e620008000800 */
[----:B------:R-:W0:Y:S01]  /*0030*/  S2R R10, SR_TID.Y ;  /* 0x00000000000a7919 */ /* 0x000e220000002200 */
[----:B------:R-:W2:Y:S01]  /*0040*/  LDCU.64 UR8, c[0x0][0x358] ;  /* 0x00006b00ff0877ac */ /* 0x000ea20008000a00 */
[----:B------:R-:W3:Y:S01]  /*0050*/  S2R R4, SR_CTAID.Z ;  /* 0x0000000000047919 */ /* 0x000ee20000002700 */
[----:B------:R-:W3:Y:S01]  /*0060*/  S2R R11, SR_TID.Z ;  /* 0x00000000000b7919 */ /* 0x000ee20000002300 */
[----:B------:R-:W4:Y:S01]  /*0070*/  S2R R13, SR_TID.X ;  /* 0x00000000000d7919 */ /* 0x000f220000002100 */
[----:B------:R-:W5:Y:S01]  /*0080*/  S2R R9, SR_CTAID.X ;  /* 0x0000000000097919 */ /* 0x000f620000002500 */
[----:B0-----:R-:W-:-:S05]  /*0090*/  IMAD R7, R7, 0x2, R10 ;  /* 0x0000000207077824 */ /* 0x001fca00078e020a */
[C---:B------:R-:W-:Y:S02]  /*00a0*/  ISETP.NE.AND P0, PT, R7.reuse, RZ, PT ;  /* 0x000000ff0700720c */ /* 0x040fe40003f05270 */
[----:B------:R-:W-:Y:S02]  /*00b0*/  IADD3 R6, PT, PT, R7, -0x1, RZ ;  /* 0xffffffff07067810 */ /* 0x000fe40007ffe0ff */
[----:B---3--:R-:W-:Y:S01]  /*00c0*/  LEA R4, R4, R11, 0x1 ;  /* 0x0000000b04047211 */ /* 0x008fe200078e08ff */
[----:B----4-:R-:W-:-:S03]  /*00d0*/  VIADD R8, R13, 0xffffffff ;  /* 0xffffffff0d087836 */ /* 0x010fc60000000000 */
[C---:B------:R-:W-:Y:S01]  /*00e0*/  ISETP.NE.AND P0, PT, R4.reuse, RZ, P0 ;  /* 0x000000ff0400720c */ /* 0x040fe20000705270 */
[----:B------:R-:W-:Y:S02]  /*00f0*/  VIADD R5, R4, 0xffffffff ;  /* 0xffffffff04057836 */ /* 0x000fe40000000000 */
[----:B-----5:R-:W-:Y:S02]  /*0100*/  IMAD R9, R9, 0x2, R8 ;  /* 0x0000000209097824 */ /* 0x020fe400078e0208 */
[C---:B-1----:R-:W-:Y:S01]  /*0110*/  IMAD R0, R5.reuse, UR5, R6 ;  /* 0x0000000505007c24 */ /* 0x042fe2000f8e0206 */
[----:B------:R-:W-:Y:S02]  /*0120*/  ISETP.LT.U32.AND P0, PT, R5, UR5, P0 ;  /* 0x0000000505007c0c */ /* 0x000fe40008701070 */
[----:B------:R-:W-:Y:S01]  /*0130*/  ISETP.GE.U32.AND P1, PT, R9, UR5, PT ;  /* 0x0000000509007c0c */ /* 0x000fe2000bf26070 */
[----:B------:R-:W-:Y:S01]  /*0140*/  IMAD R0, R0, UR5, R9 ;  /* 0x0000000500007c24 */ /* 0x000fe2000f8e0209 */
[----:B------:R-:W-:-:S02]  /*0150*/  ISETP.LT.U32.AND P0, PT, R6, UR5, P0 ;  /* 0x0000000506007c0c */ /* 0x000fc40008701070 */
[----:B------:R-:W-:-:S04]  /*0160*/  ISETP.GT.AND P1, PT, R9, -0x1, !P1 ;  /* 0xffffffff0900780c */ /* 0x000fc80004f24270 */
[----:B------:R-:W-:-:S13]  /*0170*/  PLOP3.LUT P1, PT, P0, P1, PT, 0x80, 0x8 ;  /* 0x000000000008781c */ /* 0x000fda0000723070 */
[----:B------:R-:W0:Y:S02]  /*0180*/  @P1 LDC.64 R2, c[0x0][0x380] ;  /* 0x0000e000ff021b82 */ /* 0x000e240000000a00 */
[----:B0-----:R-:W-:-:S06]  /*0190*/  @P1 IMAD.WIDE R2, R0, 0x4, R2 ;  /* 0x0000000400021825 */ /* 0x001fcc00078e0202 */
[----:B--2---:R-:W2:Y:S01]  /*01a0*/  @P1 LDG.E R3, desc[UR8][R2.64] ;  /* 0x0000000802031981 */ /* 0x004ea2000c1e1900 */
[----:B------:R-:W0:Y:S01]  /*01b0*/  S2UR UR6, SR_CgaCtaId ;  /* 0x00000000000679c3 */ /* 0x000e220000008800 */
[----:B------:R-:W-:Y:S01]  /*01c0*/  UMOV UR4, 0x400 ;  /* 0x0000040000047882 */ /* 0x000fe20000000000 */
[----:B------:R-:W-:Y:S01]  /*01d0*/  VIMNMX.U32 R4, PT, PT, R4, R7, PT ;  /* 0x0000000704047248 */ /* 0x000fe20003fe0000 */
[----:B------:R-:W-:Y:S01]  /*01e0*/  UIADD3 UR5, UPT, UPT, UR5, -0x1, URZ ;  /* 0xffffffff05057890 */ /* 0x000fe2000fffe0ff */
[----:B------:R-:W-:Y:S02]  /*01f0*/  VIMNMX.U32 R5, PT, PT, R5, R6, !PT ;  /* 0x0000000605057248 */ /* 0x000fe40007fe0000 */
[----:B------:R-:W-:-:S04]  /*0200*/  ISETP.GE.U32.AND P0, PT, R4, 0x2, PT ;  /* 0x000000020400780c */ /* 0x000fc80003f06070 */
[----:B------:R-:W-:-:S04]  /*0210*/  ISETP.GE.U32.OR P0, PT, R5, UR5, !P0 ;  /* 0x0000000505007c0c */ /* 0x000fc8000c706470 */
[----:B------:R-:W-:-:S04]  /*0220*/  ISETP.LT.OR P0, PT, R9, 0x1, P0 ;  /* 0x000000010900780c */ /* 0x000fc80000701670 */
[----:B------:R-:W-:Y:S01]  /*0230*/  ISETP.GE.U32.OR P0, PT, R9, UR5, P0 ;  /* 0x0000000509007c0c */ /* 0x000fe20008706470 */
[----:B0-----:R-:W-:-:S06]  /*0240*/  ULEA UR4, UR6, UR4, 0x18 ;  /* 0x0000000406047291 */ /* 0x001fcc000f8ec0ff */
[----:B------:R-:W-:-:S05]  /*0250*/  LEA R4, R11, UR4, 0x6 ;  /* 0x000000040b047c11 */ /* 0x000fca000f8e30ff */
[----:B------:R-:W-:-:S05]  /*0260*/  IMAD R4, R10, 0x10, R4 ;  /* 0x000000100a047824 */ /* 0x000fca00078e0204 */
[----:B------:R-:W-:-:S05]  /*0270*/  LEA R6, R13, R4, 0x2 ;  /* 0x000000040d067211 */ /* 0x000fca00078e10ff */
[----:B--2---:R0:W-:Y:S01]  /*0280*/  @P1 STS [R6], R3 ;  /* 0x0000000306001388 */ /* 0x0041e20000000800 */
[----:B------:R-:W-:Y:S06]  /*0290*/  BAR.SYNC.DEFER_BLOCKING 0x0 ;  /* 0x0000000000007b1d */ /* 0x000fec0000010000 */
[----:B------:R-:W-:Y:S05]  /*02a0*/  @P0 EXIT ;  /* 0x000000000000094d */ /* 0x000fea0003800000 */
[----:B0-----:R-:W-:Y:S01]  /*02b0*/  VIADD R3, R11, 0xffffffff ;  /* 0xffffffff0b037836 */ /* 0x001fe20000000000 */
[----:B------:R-:W-:-:S04]  /*02c0*/  IADD3 R2, PT, PT, R10, -0x1, RZ ;  /* 0xffffffff0a027810 */ /* 0x000fc80007ffe0ff */
[----:B------:R-:W-:-:S04]  /*02d0*/  LOP3.LUT R2, R8, R3, R2, 0xfe, !PT ;  /* 0x0000000308027212 */ /* 0x000fc800078efe02 */
[----:B------:R-:W-:-:S13]  /*02e0*/  ISETP.GT.U32.AND P0, PT, R2, 0x1, PT ;  /* 0x000000010200780c */ /* 0x000fda0003f04070 */
[----:B------:R-:W-:Y:S05]  /*02f0*/  @P0 EXIT ;  /* 0x000000000000094d */ /* 0x000fea0003800000 */
[----:B------:R-:W0:Y:S01]  /*0300*/  LDC.64 R4, c[0x0][0x390] ;  /* 0x0000e400ff047b82 */ /* 0x000e220000000a00 */
[----:B------:R-:W1:Y:S04]  /*0310*/  LDS R10, [R6+-0x4] ;  /* 0xfffffc00060a7984 */ /* 0x000e680000000800 */
[----:B------:R-:W2:Y:S03]  /*0320*/  LDS R8, [R6] ;  /* 0x0000000006087984 */ /* 0x000ea60000000800 */
[----:B------:R-:W3:Y:S01]  /*0330*/  LDC.64 R2, c[0x0][0x388] ;  /* 0x0000e200ff027b82 */ /* 0x000ee20000000a00 */
[----:B------:R-:W4:Y:S04]  /*0340*/  LDS R11, [R6+0x4] ;  /* 0x00000400060b7984 */ /* 0x000f280000000800 */
[----:B------:R-:W5:Y:S04]  /*0350*/  LDS R13, [R6+-0x10] ;  /* 0xfffff000060d7984 */ /* 0x000f680000000800 */
[----:B------:R-:W5:Y:S04]  /*0360*/  LDS R15, [R6+0x10] ;  /* 0x00001000060f7984 */ /* 0x000f680000000800 */
[----:B------:R-:W5:Y:S04]  /*0370*/  LDS R17, [R6+-0x40] ;  /* 0xffffc00006117984 */ /* 0x000f680000000800 */
[----:B0-----:R-:W1:Y:S04]  /*0380*/  LDG.E R9, desc[UR8][R4.64+0x4] ;  /* 0x0000040804097981 */ /* 0x001e68000c1e1900 */
[----:B------:R-:W2:Y:S04]  /*0390*/  LDG.E R7, desc[UR8][R4.64] ;  /* 0x0000000804077981 */ /* 0x000ea8000c1e1900 */
[----:B------:R-:W4:Y:S04]  /*03a0*/  LDG.E R12, desc[UR8][R4.64+0x8] ;  /* 0x00000808040c7981 */ /* 0x000f28000c1e1900 */
[----:B------:R-:W5:Y:S04]  /*03b0*/  LDG.E R14, desc[UR8][R4.64+0xc] ;  /* 0x00000c08040e7981 */ /* 0x000f68000c1e1900 */
[----:B------:R-:W5:Y:S04]  /*03c0*/  LDG.E R16, desc[UR8][R4.64+0x10] ;  /* 0x0000100804107981 */ /* 0x000f68000c1e1900 */
[----:B------:R-:W5:Y:S04]  /*03d0*/  LDG.E R18, desc[UR8][R4.64+0x14] ;  /* 0x0000140804127981 */ /* 0x000f68000c1e1900 */
[----:B------:R-:W5:Y:S01]  /*03e0*/  LDG.E R20, desc[UR8][R4.64+0x18] ;  /* 0x0000180804147981 */ /* 0x000f62000c1e1900 */
[----:B---3--:R-:W-:-:S03]  /*03f0*/  IMAD.WIDE R2, R0, 0x4, R2 ;  /* 0x0000000400027825 */ /* 0x008fc600078e0202 */
[----:B------:R-:W0:Y:S01]  /*0400*/  LDS R19, [R6+0x40] ;  /* 0x0000400006137984 */ /* 0x000e220000000800 */
[----:B-1----:R-:W-:-:S04]  /*0410*/  FMUL R10, R9, R10 ;  /* 0x0000000a090a7220 */ /* 0x002fc80000400000 */
[----:B--2---:R-:W-:-:S04]  /*0420*/  FFMA R7, R7, R8, R10 ;  /* 0x0000000807077223 */ /* 0x004fc8000000000a */
[----:B----4-:R-:W-:-:S04]  /*0430*/  FFMA R7, R12, R11, R7 ;  /* 0x0000000b0c077223 */ /* 0x010fc80000000007 */
[----:B-----5:R-:W-:-:S04]  /*0440*/  FFMA R7, R14, R13, R7 ;  /* 0x0000000d0e077223 */ /* 0x020fc80000000007 */
[----:B------:R-:W-:-:S04]  /*0450*/  FFMA R7, R16, R15, R7 ;  /* 0x0000000f10077223 */ /* 0x000fc80000000007 */
[----:B------:R-:W-:-:S04]  /*0460*/  FFMA R7, R18, R17, R7 ;  /* 0x0000001112077223 */ /* 0x000fc80000000007 */
[----:B0-----:R-:W-:-:S05]  /*0470*/  FFMA R7, R20, R19, R7 ;  /* 0x0000001314077223 */ /* 0x001fca0000000007 */
[----:B------:R-:W-:Y:S01]  /*0480*/  STG.E desc[UR8][R2.64], R7 ;  /* 0x0000000702007986 */ /* 0x000fe2000c101908 */
[----:B------:R-:W-:Y:S05]  /*0490*/  EXIT ;  /* 0x000000000000794d */ /* 0x000fea0003800000 */
.L_x_0:
[----:B------:R-:W-:-:S00]  /*04a0*/  BRA `(.L_x_0) ;  /* 0xfffffffc00fc7947 */ /* 0x000fc0000383ffff */
[----:B------:R-:W-:-:S00]  /*04b0*/  NOP ;  /* 0x0000000000007918 */ /* 0x000fc00000000000 */
        /* <DEDUP_REMOVED lines=12> */
.L_x_1:


//--------------------- .nv.shared._Z13StencilKernelPfS_S_j --------------------------
	.section	.nv.shared._Z13StencilKernelPfS_S_j,"aw",@nobits
	.sectionflags	@""
	.align	4
.nv.shared._Z13StencilKernelPfS_S_j:
	.zero		1280


//--------------------- .nv.shared.reserved.0     --------------------------
	.section	.nv.shared.reserved.0,"aw",@nobits
	.weak		__nv_reservedSMEM_offset_0_alias
	.size		__nv_reservedSMEM_offset_0_alias, 0, 64
	.other		__nv_reservedSMEM_offset_0_alias,@"STO_CUDA_RESERVED_SHARED STV_DEFAULT"
__nv_reservedSMEM_offset_0_alias:
	.zero		0
	.zero		64


//--------------------- .nv.constant0._Z13StencilKernelPfS_S_j --------------------------
	.section	.nv.constant0._Z13StencilKernelPfS_S_j,"a",@progbits
	.sectionflags	@""
	.align	4
.nv.constant0._Z13StencilKernelPfS_S_j:
	.zero		924


//--------------------- SYMBOLS --------------------------

	.type		.nv.reservedSmem.offset0,@object
	.size		.nv.reservedSmem.offset0,0x4
	.type		.nv.reservedSmem.cap,@object
	.size		.nv.reservedSmem.cap,0x4
